//
// Generated by NVIDIA NVVM Compiler
//
// Compiler Build ID: CL-36424714
// Cuda compilation tools, release 13.0, V13.0.88
// Based on NVVM 20.0.0
//

.version 9.0
.target sm_100
.address_size 64

	// .globl	_Z21tensor_core_fp16_gemmP6__halfS0_Pfiii

.visible .entry _Z21tensor_core_fp16_gemmP6__halfS0_Pfiii(
	.param .u64 .ptr .align 1 _Z21tensor_core_fp16_gemmP6__halfS0_Pfiii_param_0,
	.param .u64 .ptr .align 1 _Z21tensor_core_fp16_gemmP6__halfS0_Pfiii_param_1,
	.param .u64 .ptr .align 1 _Z21tensor_core_fp16_gemmP6__halfS0_Pfiii_param_2,
	.param .u32 _Z21tensor_core_fp16_gemmP6__halfS0_Pfiii_param_3,
	.param .u32 _Z21tensor_core_fp16_gemmP6__halfS0_Pfiii_param_4,
	.param .u32 _Z21tensor_core_fp16_gemmP6__halfS0_Pfiii_param_5
)
{
	.reg .pred 	%p<6>;
	.reg .b32 	%r<136>;
	.reg .b32 	%f<125>;
	.reg .b64 	%rd<31>;

	ld.param.u64 	%rd4, [_Z21tensor_core_fp16_gemmP6__halfS0_Pfiii_param_1];
	ld.param.u32 	%r26, [_Z21tensor_core_fp16_gemmP6__halfS0_Pfiii_param_4];
	ld.param.u32 	%r27, [_Z21tensor_core_fp16_gemmP6__halfS0_Pfiii_param_5];
	cvta.to.global.u64 	%rd1, %rd4;
	mov.u32 	%r28, %ctaid.x;
	mov.u32 	%r29, %ctaid.y;
	shr.s32 	%r30, %r27, 31;
	shr.u32 	%r31, %r30, 28;
	add.s32 	%r32, %r27, %r31;
	shr.s32 	%r1, %r32, 4;
	shl.b32 	%r2, %r28, 4;
	shl.b32 	%r3, %r29, 4;
	setp.lt.s32 	%p1, %r27, 16;
	mov.f32 	%f117, 0f00000000;
	mov.f32 	%f118, %f117;
	mov.f32 	%f119, %f117;
	mov.f32 	%f120, %f117;
	mov.f32 	%f121, %f117;
	mov.f32 	%f122, %f117;
	mov.f32 	%f123, %f117;
	mov.f32 	%f124, %f117;
	@%p1 bra 	$L__BB0_7;
	mul.lo.s32 	%r4, %r27, %r2;
	shl.b32 	%r5, %r26, 4;
	add.s32 	%r34, %r1, -1;
	and.b32  	%r6, %r1, 3;
	setp.lt.u32 	%p2, %r34, 3;
	mov.b32 	%r132, 0;
	mov.f32 	%f117, 0f00000000;
	@%p2 bra 	$L__BB0_4;
	and.b32  	%r132, %r1, 134217724;
	neg.s32 	%r131, %r132;
	add.s32 	%r130, %r4, 32;
	mov.f32 	%f117, 0f00000000;
	mul.wide.s32 	%rd12, %r5, 2;
	mov.u32 	%r129, %r3;
	mov.f32 	%f118, %f117;
	mov.f32 	%f119, %f117;
	mov.f32 	%f120, %f117;
	mov.f32 	%f121, %f117;
	mov.f32 	%f122, %f117;
	mov.f32 	%f123, %f117;
	mov.f32 	%f124, %f117;
$L__BB0_3:
	ld.param.u64 	%rd28, [_Z21tensor_core_fp16_gemmP6__halfS0_Pfiii_param_0];
	add.s32 	%r35, %r130, -32;
	cvta.to.global.u64 	%rd5, %rd28;
	mul.wide.u32 	%rd6, %r35, 2;
	add.s64 	%rd7, %rd5, %rd6;
	wmma.load.a.sync.aligned.row.m16n16k16.global.f16 	{%r36, %r37, %r38, %r39, %r40, %r41, %r42, %r43}, [%rd7], %r27;
	mul.wide.s32 	%rd8, %r129, 2;
	add.s64 	%rd9, %rd1, %rd8;
	wmma.load.b.sync.aligned.row.m16n16k16.global.f16 	{%r44, %r45, %r46, %r47, %r48, %r49, %r50, %r51}, [%rd9], %r26;
	wmma.mma.sync.aligned.row.row.m16n16k16.f32.f32 {%f61, %f62, %f63, %f64, %f65, %f66, %f67, %f68}, {%r36, %r37, %r38, %r39, %r40, %r41, %r42, %r43}, {%r44, %r45, %r46, %r47, %r48, %r49, %r50, %r51}, {%f124, %f123, %f122, %f121, %f120, %f119, %f118, %f117};
	add.s32 	%r52, %r130, -16;
	mul.wide.u32 	%rd10, %r52, 2;
	add.s64 	%rd11, %rd5, %rd10;
	wmma.load.a.sync.aligned.row.m16n16k16.global.f16 	{%r53, %r54, %r55, %r56, %r57, %r58, %r59, %r60}, [%rd11], %r27;
	add.s64 	%rd13, %rd9, %rd12;
	wmma.load.b.sync.aligned.row.m16n16k16.global.f16 	{%r61, %r62, %r63, %r64, %r65, %r66, %r67, %r68}, [%rd13], %r26;
	wmma.mma.sync.aligned.row.row.m16n16k16.f32.f32 {%f69, %f70, %f71, %f72, %f73, %f74, %f75, %f76}, {%r53, %r54, %r55, %r56, %r57, %r58, %r59, %r60}, {%r61, %r62, %r63, %r64, %r65, %r66, %r67, %r68}, {%f61, %f62, %f63, %f64, %f65, %f66, %f67, %f68};
	add.s32 	%r69, %r130, 16;
	mul.wide.u32 	%rd14, %r130, 2;
	add.s64 	%rd15, %rd5, %rd14;
	wmma.load.a.sync.aligned.row.m16n16k16.global.f16 	{%r70, %r71, %r72, %r73, %r74, %r75, %r76, %r77}, [%rd15], %r27;
	add.s64 	%rd16, %rd13, %rd12;
	wmma.load.b.sync.aligned.row.m16n16k16.global.f16 	{%r78, %r79, %r80, %r81, %r82, %r83, %r84, %r85}, [%rd16], %r26;
	wmma.mma.sync.aligned.row.row.m16n16k16.f32.f32 {%f77, %f78, %f79, %f80, %f81, %f82, %f83, %f84}, {%r70, %r71, %r72, %r73, %r74, %r75, %r76, %r77}, {%r78, %r79, %r80, %r81, %r82, %r83, %r84, %r85}, {%f69, %f70, %f71, %f72, %f73, %f74, %f75, %f76};
	mul.wide.u32 	%rd17, %r69, 2;
	add.s64 	%rd18, %rd5, %rd17;
	wmma.load.a.sync.aligned.row.m16n16k16.global.f16 	{%r86, %r87, %r88, %r89, %r90, %r91, %r92, %r93}, [%rd18], %r27;
	add.s64 	%rd19, %rd16, %rd12;
	wmma.load.b.sync.aligned.row.m16n16k16.global.f16 	{%r94, %r95, %r96, %r97, %r98, %r99, %r100, %r101}, [%rd19], %r26;
	wmma.mma.sync.aligned.row.row.m16n16k16.f32.f32 {%f124, %f123, %f122, %f121, %f120, %f119, %f118, %f117}, {%r86, %r87, %r88, %r89, %r90, %r91, %r92, %r93}, {%r94, %r95, %r96, %r97, %r98, %r99, %r100, %r101}, {%f77, %f78, %f79, %f80, %f81, %f82, %f83, %f84};
	add.s32 	%r131, %r131, 4;
	add.s32 	%r130, %r130, 64;
	shl.b32 	%r102, %r26, 6;
	add.s32 	%r129, %r129, %r102;
	setp.ne.s32 	%p3, %r131, 0;
	@%p3 bra 	$L__BB0_3;
$L__BB0_4:
	setp.eq.s32 	%p4, %r6, 0;
	@%p4 bra 	$L__BB0_7;
	mul.lo.s32 	%r103, %r132, %r26;
	shl.b32 	%r104, %r103, 4;
	add.s32 	%r135, %r104, %r3;
	shl.b32 	%r105, %r132, 4;
	mov.u32 	%r106, %ctaid.x;
	mul.lo.s32 	%r107, %r106, %r27;
	shl.b32 	%r108, %r107, 4;
	add.s32 	%r134, %r108, %r105;
	neg.s32 	%r133, %r6;
$L__BB0_6:
	.pragma "nounroll";
	ld.param.u64 	%rd29, [_Z21tensor_core_fp16_gemmP6__halfS0_Pfiii_param_0];
	cvta.to.global.u64 	%rd20, %rd29;
	mul.wide.u32 	%rd21, %r134, 2;
	add.s64 	%rd22, %rd20, %rd21;
	wmma.load.a.sync.aligned.row.m16n16k16.global.f16 	{%r109, %r110, %r111, %r112, %r113, %r114, %r115, %r116}, [%rd22], %r27;
	mul.wide.s32 	%rd23, %r135, 2;
	add.s64 	%rd24, %rd1, %rd23;
	wmma.load.b.sync.aligned.row.m16n16k16.global.f16 	{%r117, %r118, %r119, %r120, %r121, %r122, %r123, %r124}, [%rd24], %r26;
	wmma.mma.sync.aligned.row.row.m16n16k16.f32.f32 {%f124, %f123, %f122, %f121, %f120, %f119, %f118, %f117}, {%r109, %r110, %r111, %r112, %r113, %r114, %r115, %r116}, {%r117, %r118, %r119, %r120, %r121, %r122, %r123, %r124}, {%f124, %f123, %f122, %f121, %f120, %f119, %f118, %f117};
	add.s32 	%r135, %r135, %r5;
	add.s32 	%r134, %r134, 16;
	add.s32 	%r133, %r133, 1;
	setp.ne.s32 	%p5, %r133, 0;
	@%p5 bra 	$L__BB0_6;
$L__BB0_7:
	ld.param.u64 	%rd30, [_Z21tensor_core_fp16_gemmP6__halfS0_Pfiii_param_2];
	cvta.to.global.u64 	%rd25, %rd30;
	mov.u32 	%r125, %ctaid.x;
	mul.lo.s32 	%r126, %r125, %r26;
	shl.b32 	%r127, %r126, 4;
	add.s32 	%r128, %r127, %r3;
	mul.wide.s32 	%rd26, %r128, 4;
	add.s64 	%rd27, %rd25, %rd26;
	wmma.store.d.sync.aligned.row.m16n16k16.global.f32 	[%rd27], {%f124, %f123, %f122, %f121, %f120, %f119, %f118, %f117}, %r26;
	ret;

}


// ===== COMPILED SASS (sm_100) =====

	.target	sm_100

	.elftype	@"ET_EXEC"


//--------------------- .note.nv.tkinfo           --------------------------
	.section	.note.nv.tkinfo,"",@"SHT_NOTE"
	.sectionflags	@"SHF_NOTE_NV_TKINFO"
	.tkinfo
        /*0018*/ 	.word	0x00000002
        /*0030*/ 	.string	""
        /*0030*/ 	.string	"ptxas"
        /*0030*/ 	.string	"Cuda compilation tools, release 13.0, V13.0.88"
        /*0030*/ 	.string	"Build cuda_13.0.r13.0/compiler.36424714_0"
        /*0030*/ 	.string	"-arch sm_100 -m 64 "



//--------------------- .note.nv.cuinfo           --------------------------
	.section	.note.nv.cuinfo,"",@"SHT_NOTE"
	.sectionflags	@"SHF_NOTE_NV_CUINFO"
        /*0018*/ 	.short	0x0002
        /*001a*/ 	.short	0x0064
        /*001c*/ 	.short	0x0082
	.zero		2


//--------------------- .nv.info                  --------------------------
	.section	.nv.info,"",@"SHT_CUDA_INFO"
	.align	4


	//----- nvinfo : EIATTR_REGCOUNT
	.align		4
        /*0000*/ 	.byte	0x04, 0x2f
        /*0002*/ 	.short	(.L_1 - .L_0)
	.align		4
.L_0:
        /*0004*/ 	.word	index@(_Z21tensor_core_fp16_gemmP6__halfS0_Pfiii)
        /*0008*/ 	.word	0x00000020


	//----- nvinfo : EIATTR_FRAME_SIZE
	.align		4
.L_1:
        /*000c*/ 	.byte	0x04, 0x11
        /*000e*/ 	.short	(.L_3 - .L_2)
	.align		4
.L_2:
        /*0010*/ 	.word	index@(_Z21tensor_core_fp16_gemmP6__halfS0_Pfiii)
        /*0014*/ 	.word	0x00000000


	//----- nvinfo : EIATTR_MIN_STACK_SIZE
	.align		4
.L_3:
        /*0018*/ 	.byte	0x04, 0x12
        /*001a*/ 	.short	(.L_5 - .L_4)
	.align		4
.L_4:
        /*001c*/ 	.word	index@(_Z21tensor_core_fp16_gemmP6__halfS0_Pfiii)
        /*0020*/ 	.word	0x00000000
.L_5:


//--------------------- .nv.compat                --------------------------
	.section	.nv.compat,"",@"SHT_CUDA_COMPAT_INFO"
	.align	4
        /*0000*/ 	.byte	0x02, 0x09, 0x00, 0x00, 0x02, 0x02, 0x01, 0x00, 0x02, 0x05, 0x05, 0x00, 0x03, 0x07, 0x01, 0x01
        /*0010*/ 	.byte	0x02, 0x03, 0x00, 0x00, 0x02, 0x06, 0x01, 0x00, 0x04, 0x0b, 0x08, 0x00, 0x09, 0x00, 0x00, 0x00
        /*0020*/ 	.byte	0x00, 0x00, 0x00, 0x00


//--------------------- .nv.info._Z21tensor_core_fp16_gemmP6__halfS0_Pfiii --------------------------
	.section	.nv.info._Z21tensor_core_fp16_gemmP6__halfS0_Pfiii,"",@"SHT_CUDA_INFO"
	.sectionflags	@""
	.align	4


	//----- nvinfo : EIATTR_CUDA_API_VERSION
	.align		4
        /*0000*/ 	.byte	0x04, 0x37
        /*0002*/ 	.short	(.L_7 - .L_6)
.L_6:
        /*0004*/ 	.word	0x00000082


	//----- nvinfo : EIATTR_KPARAM_INFO
	.align		4
.L_7:
        /*0008*/ 	.byte	0x04, 0x17
        /*000a*/ 	.short	(.L_9 - .L_8)
.L_8:
        /*000c*/ 	.word	0x00000000
        /*0010*/ 	.short	0x0005
        /*0012*/ 	.short	0x0020
        /*0014*/ 	.byte	0x00, 0xf0, 0x11, 0x00


	//----- nvinfo : EIATTR_KPARAM_INFO
	.align		4
.L_9:
        /*0018*/ 	.byte	0x04, 0x17
        /*001a*/ 	.short	(.L_11 - .L_10)
.L_10:
        /*001c*/ 	.word	0x00000000
        /*0020*/ 	.short	0x0004
        /*0022*/ 	.short	0x001c
        /*0024*/ 	.byte	0x00, 0xf0, 0x11, 0x00


	//----- nvinfo : EIATTR_KPARAM_INFO
	.align		4
.L_11:
        /*0028*/ 	.byte	0x04, 0x17
        /*002a*/ 	.short	(.L_13 - .L_12)
.L_12:
        /*002c*/ 	.word	0x00000000
        /*0030*/ 	.short	0x0003
        /*0032*/ 	.short	0x0018
        /*0034*/ 	.byte	0x00, 0xf0, 0x11, 0x00


	//----- nvinfo : EIATTR_KPARAM_INFO
	.align		4
.L_13:
        /*0038*/ 	.byte	0x04, 0x17
        /*003a*/ 	.short	(.L_15 - .L_14)
.L_14:
        /*003c*/ 	.word	0x00000000
        /*0040*/ 	.short	0x0002
        /*0042*/ 	.short	0x0010
        /*0044*/ 	.byte	0x00, 0xf5, 0x21, 0x00


	//----- nvinfo : EIATTR_KPARAM_INFO
	.align		4
.L_15:
        /*0048*/ 	.byte	0x04, 0x17
        /*004a*/ 	.short	(.L_17 - .L_16)
.L_16:
        /*004c*/ 	.word	0x00000000
        /*0050*/ 	.short	0x0001
        /*0052*/ 	.short	0x0008
        /*0054*/ 	.byte	0x00, 0xf5, 0x21, 0x00


	//----- nvinfo : EIATTR_KPARAM_INFO
	.align		4
.L_17:
        /*0058*/ 	.byte	0x04, 0x17
        /*005a*/ 	.short	(.L_19 - .L_18)
.L_18:
        /*005c*/ 	.word	0x00000000
        /*0060*/ 	.short	0x0000
        /*0062*/ 	.short	0x0000
        /*0064*/ 	.byte	0x00, 0xf5, 0x21, 0x00


	//----- nvinfo : EIATTR_SPARSE_MMA_MASK
	.align		4
.L_19:
        /*0068*/ 	.byte	0x03, 0x50
        /*006a*/ 	.short	0x0000


	//----- nvinfo : EIATTR_WMMA_USED
	.align		4
        /*006c*/ 	.byte	0x01, 0x2b
	.zero		2


	//----- nvinfo : EIATTR_MAXREG_COUNT
	.align		4
        /*0070*/ 	.byte	0x03, 0x1b
        /*0072*/ 	.short	0x00ff


	//----- nvinfo : EIATTR_MERCURY_ISA_VERSION
	.align		4
        /*0074*/ 	.byte	0x03, 0x5f
        /*0076*/ 	.short	0x0101


	//----- nvinfo : EIATTR_VRC_CTA_INIT_COUNT
	.align		4
        /*0078*/ 	.byte	0x02, 0x4a
	.zero		1
	.zero		1


	//----- nvinfo : EIATTR_EXIT_INSTR_OFFSETS
	.align		4
        /*007c*/ 	.byte	0x04, 0x1c
        /*007e*/ 	.short	(.L_21 - .L_20)


	//   ....[0]....
.L_20:
        /*0080*/ 	.word	0x00000db0


	//----- nvinfo : EIATTR_CBANK_PARAM_SIZE
	.align		4
.L_21:
        /*0084*/ 	.byte	0x03, 0x19
        /*0086*/ 	.short	0x0024


	//----- nvinfo : EIATTR_PARAM_CBANK
	.align		4
        /*0088*/ 	.byte	0x04, 0x0a
        /*008a*/ 	.short	(.L_23 - .L_22)
	.align		4
.L_22:
        /*008c*/ 	.word	index@(.nv.constant0._Z21tensor_core_fp16_gemmP6__halfS0_Pfiii)
        /*0090*/ 	.short	0x0380
        /*0092*/ 	.short	0x0024


	//----- nvinfo : EIATTR_SW_WAR
	.align		4
.L_23:
        /*0094*/ 	.byte	0x04, 0x36
        /*0096*/ 	.short	(.L_25 - .L_24)
.L_24:
        /*0098*/ 	.word	0x00000008
.L_25:


//--------------------- .nv.callgraph             --------------------------
	.section	.nv.callgraph,"",@"SHT_CUDA_CALLGRAPH"
	.align	4
	.sectionentsize	8
	.align		4
        /*0000*/ 	.word	0x00000000
	.align		4
        /*0004*/ 	.word	0xffffffff
	.align		4
        /*0008*/ 	.word	0x00000000
	.align		4
        /*000c*/ 	.word	0xfffffffe
	.align		4
        /*0010*/ 	.word	0x00000000
	.align		4
        /*0014*/ 	.word	0xfffffffd
	.align		4
        /*0018*/ 	.word	0x00000000
	.align		4
        /*001c*/ 	.word	0xfffffffc


//--------------------- .text._Z21tensor_core_fp16_gemmP6__halfS0_Pfiii --------------------------
	.section	.text._Z21tensor_core_fp16_gemmP6__halfS0_Pfiii,"ax",@progbits
	.align	128
        .global         _Z21tensor_core_fp16_gemmP6__halfS0_Pfiii
        .type           _Z21tensor_core_fp16_gemmP6__halfS0_Pfiii,@function
        .size           _Z21tensor_core_fp16_gemmP6__halfS0_Pfiii,(.L_x_5 - _Z21tensor_core_fp16_gemmP6__halfS0_Pfiii)
        .other          _Z21tensor_core_fp16_gemmP6__halfS0_Pfiii,@"STO_CUDA_ENTRY STV_DEFAULT"
_Z21tensor_core_fp16_gemmP6__halfS0_Pfiii:
.text._Z21tensor_core_fp16_gemmP6__halfS0_Pfiii:
[----:B------:R-:W-:Y:S01]  /*0000*/  LDC R1, c[0x0][0x37c] ;  /* 0x0000df00ff017b82 */ /* 0x000fe20000000800 */
[----:B------:R-:W0:Y:S07]  /*0010*/  LDCU UR22, c[0x0][0x3a0] ;  /* 0x00007400ff1677ac */ /* 0x000e2e0008000800 */
[----:B------:R-:W1:Y:S01]  /*0020*/  S2UR UR10, SR_CTAID.Y ;  /* 0x00000000000a79c3 */ /* 0x000e620000002600 */
[----:B------:R-:W-:Y:S02]  /*0030*/  CS2R R10, SRZ ;  /* 0x00000000000a7805 */ /* 0x000fe4000001ff00 */
[----:B------:R-:W-:-:S02]  /*0040*/  CS2R R8, SRZ ;  /* 0x0000000000087805 */ /* 0x000fc4000001ff00 */
[----:B------:R-:W-:Y:S02]  /*0050*/  CS2R R6, SRZ ;  /* 0x0000000000067805 */ /* 0x000fe4000001ff00 */
[----:B------:R-:W-:Y:S01]  /*0060*/  CS2R R4, SRZ ;  /* 0x0000000000047805 */ /* 0x000fe2000001ff00 */
[----:B------:R-:W2:Y:S01]  /*0070*/  LDCU.64 UR14, c[0x0][0x358] ;  /* 0x00006b00ff0e77ac */ /* 0x000ea20008000a00 */
[----:B------:R-:W3:Y:S01]  /*0080*/  S2UR UR21, SR_CTAID.X ;  /* 0x00000000001579c3 */ /* 0x000ee20000002500 */
[----:B0-----:R-:W-:Y:S02]  /*0090*/  UISETP.GE.AND UP0, UPT, UR22, 0x10, UPT ;  /* 0x000000101600788c */ /* 0x001fe4000bf06270 */
[----:B------:R-:W-:-:S04]  /*00a0*/  USHF.R.S32.HI UR4, URZ, 0x1f, UR22 ;  /* 0x0000001fff047899 */ /* 0x000fc80008011416 */
[----:B------:R-:W-:Y:S02]  /*00b0*/  ULEA.HI UR4, UR4, UR22, URZ, 0x4 ;  /* 0x0000001604047291 */ /* 0x000fe4000f8f20ff */
[----:B-1----:R-:W-:Y:S01]  /*00c0*/  USHF.L.U32 UR10, UR10, 0x4, URZ ;  /* 0x000000040a0a7899 */ /* 0x002fe200080006ff */
[----:B------:R-:W-:Y:S11]  /*00d0*/  BRA.U !UP0, `(.L_x_0) ;  /* 0x0000000908ec7547 */ /* 0x000ff6000b800000 */
[----:B------:R-:W-:Y:S01]  /*00e0*/  USHF.R.S32.HI UR5, URZ, 0x1f, UR22 ;  /* 0x0000001fff057899 */ /* 0x000fe20008011416 */
[----:B------:R-:W-:Y:S01]  /*00f0*/  IMAD.MOV.U32 R11, RZ, RZ, RZ ;  /* 0x000000ffff0b7224 */ /* 0x000fe200078e00ff */
[----:B------:R-:W0:Y:S02]  /*0100*/  LDCU UR23, c[0x0][0x39c] ;  /* 0x00007380ff1777ac */ /* 0x000e240008000800 */
[----:B------:R-:W-:-:S04]  /*0110*/  ULEA.HI UR5, UR5, UR22, URZ, 0x4 ;  /* 0x0000001605057291 */ /* 0x000fc8000f8f20ff */
[----:B------:R-:W-:Y:S02]  /*0120*/  USHF.R.S32.HI UR6, URZ, 0x4, UR5 ;  /* 0x00000004ff067899 */ /* 0x000fe40008011405 */
[----:B------:R-:W-:Y:S02]  /*0130*/  USHF.R.S32.HI UR5, URZ, 0x4, UR4 ;  /* 0x00000004ff057899 */ /* 0x000fe40008011404 */
[----:B------:R-:W-:Y:S02]  /*0140*/  ULOP3.LUT UR12, UR6, 0x3, URZ, 0xc0, !UPT ;  /* 0x00000003060c7892 */ /* 0x000fe4000f8ec0ff */
[----:B------:R-:W-:Y:S02]  /*0150*/  UIADD3 UR4, UPT, UPT, UR5, -0x1, URZ ;  /* 0xffffffff05047890 */ /* 0x000fe4000fffe0ff */
[----:B------:R-:W-:Y:S02]  /*0160*/  UISETP.NE.AND UP0, UPT, UR12, URZ, UPT ;  /* 0x000000ff0c00728c */ /* 0x000fe4000bf05270 */
[----:B------:R-:W-:-:S02]  /*0170*/  UISETP.GE.U32.AND UP1, UPT, UR4, 0x3, UPT ;  /* 0x000000030400788c */ /* 0x000fc4000bf26070 */
[----:B0-----:R-:W-:Y:S01]  /*0180*/  USHF.L.U32 UR13, UR23, 0x4, URZ ;  /* 0x00000004170d7899 */ /* 0x001fe200080006ff */
[----:B------:R-:W-:-:S06]  /*0190*/  UMOV UR4, URZ ;  /* 0x000000ff00047c82 */ /* 0x000fcc0008000000 */
[----:B------:R-:W-:Y:S05]  /*01a0*/  BRA.U !UP1, `(.L_x_1) ;  /* 0x0000000509fc7547 */ /* 0x000fea000b800000 */
[----:B------:R-:W0:Y:S01]  /*01b0*/  S2R R17, SR_LANEID ;  /* 0x0000000000117919 */ /* 0x000e220000000000 */
[----:B------:R-:W-:Y:S01]  /*01c0*/  USHF.R.U32.HI UR4, URZ, 0x1, UR22 ;  /* 0x00000001ff047899 */ /* 0x000fe20008011616 */
[----:B------:R-:W-:Y:S01]  /*01d0*/  IMAD.MOV.U32 R3, RZ, RZ, RZ ;  /* 0x000000ffff037224 */ /* 0x000fe200078e00ff */
[----:B------:R-:W-:Y:S01]  /*01e0*/  USHF.R.U32.HI UR7, URZ, 0x1, UR23 ;  /* 0x00000001ff077899 */ /* 0x000fe20008011617 */
[----:B------:R-:W-:Y:S01]  /*01f0*/  CS2R R10, SRZ ;  /* 0x00000000000a7805 */ /* 0x000fe2000001ff00 */
[----:B---3--:R-:W-:Y:S01]  /*0200*/  USHF.L.U32 UR6, UR21, 0x4, URZ ;  /* 0x0000000415067899 */ /* 0x008fe200080006ff */
[----:B------:R-:W-:Y:S02]  /*0210*/  CS2R R8, SRZ ;  /* 0x0000000000087805 */ /* 0x000fe4000001ff00 */
[----:B------:R-:W-:Y:S01]  /*0220*/  CS2R R6, SRZ ;  /* 0x0000000000067805 */ /* 0x000fe2000001ff00 */
[----:B------:R-:W1:Y:S01]  /*0230*/  LDCU.128 UR16, c[0x0][0x380] ;  /* 0x00007000ff1077ac */ /* 0x000e620008000c00 */
[----:B------:R-:W-:Y:S01]  /*0240*/  UMOV UR11, UR10 ;  /* 0x0000000a000b7c82 */ /* 0x000fe20008000000 */
[----:B0-----:R-:W-:-:S02]  /*0250*/  LOP3.LUT R2, R17, 0x3, RZ, 0xc0, !PT ;  /* 0x0000000311027812 */ /* 0x001fc400078ec0ff */
[----:B------:R-:W-:-:S05]  /*0260*/  SHF.R.U32.HI R17, RZ, 0x2, R17 ;  /* 0x00000002ff117819 */ /* 0x000fca0000011611 */
[C-C-:B------:R-:W-:Y:S01]  /*0270*/  IMAD.WIDE.U32 R4, R17.reuse, UR4, R2.reuse ;  /* 0x0000000411047c25 */ /* 0x140fe2000f8e0002 */
[----:B------:R-:W-:Y:S02]  /*0280*/  ULOP3.LUT UR4, UR5, 0x7fffffc, URZ, 0xc0, !UPT ;  /* 0x07fffffc05047892 */ /* 0x000fe4000f8ec0ff */
[----:B------:R-:W-:Y:S01]  /*0290*/  UIMAD UR5, UR6, UR22, 0x20 ;  /* 0x00000020060574a4 */ /* 0x000fe2000f8e0216 */
[----:B------:R-:W-:Y:S01]  /*02a0*/  IMAD.WIDE.U32 R16, R17, UR7, R2 ;  /* 0x0000000711107c25 */ /* 0x000fe2000f8e0002 */
[C---:B------:R-:W-:Y:S01]  /*02b0*/  SHF.L.U64.HI R0, R4.reuse, 0x2, R5 ;  /* 0x0000000204007819 */ /* 0x040fe20000010205 */
[----:B------:R-:W-:Y:S02]  /*02c0*/  UIADD3 UR20, UPT, UPT, -UR4, URZ, URZ ;  /* 0x000000ff04147290 */ /* 0x000fe4000fffe1ff */
[----:B------:R-:W-:Y:S01]  /*02d0*/  IMAD.SHL.U32 R2, R4, 0x4, RZ ;  /* 0x0000000404027824 */ /* 0x000fe200078e00ff */
[C---:B------:R-:W-:Y:S01]  /*02e0*/  SHF.L.U64.HI R3, R16.reuse, 0x2, R17 ;  /* 0x0000000210037819 */ /* 0x040fe20000010211 */
[----:B------:R-:W-:Y:S01]  /*02f0*/  IMAD.SHL.U32 R16, R16, 0x4, RZ ;  /* 0x0000000410107824 */ /* 0x000fe200078e00ff */
[----:B-1----:R-:W-:-:S07]  /*0300*/  CS2R R4, SRZ ;  /* 0x0000000000047805 */ /* 0x002fce000001ff00 */
.L_x_2:
[----:B------:R-:W-:Y:S01]  /*0310*/  UIMAD.WIDE UR8, UR11, 0x2, UR18 ;  /* 0x000000020b0878a5 */ /* 0x000fe2000f8e0212 */
[----:B------:R-:W-:Y:S01]  /*0320*/  IMAD.U32 R29, RZ, RZ, UR23 ;  /* 0x00000017ff1d7e24 */ /* 0x000fe2000f8e00ff */
[----:B------:R-:W-:-:S04]  /*0330*/  UIADD3 UR6, UPT, UPT, UR5, -0x20, URZ ;  /* 0xffffffe005067890 */ /* 0x000fc8000fffe0ff */
[----:B------:R-:W-:-:S04]  /*0340*/  IADD3 R26, P0, PT, R16, UR8, RZ ;  /* 0x00000008101a7c10 */ /* 0x000fc8000ff1e0ff */
[----:B------:R-:W-:-:S03]  /*0350*/  IADD3.X R27, PT, PT, R3, UR9, RZ, P0, !PT ;  /* 0x00000009031b7c10 */ /* 0x000fc600087fe4ff */
[----:B------:R-:W-:Y:S02]  /*0360*/  IMAD.WIDE.U32 R28, R29, 0x10, R26 ;  /* 0x000000101d1c7825 */ /* 0x000fe400078e001a */
[----:B--2---:R-:W2:Y:S04]  /*0370*/  LDG.E R22, desc[UR14][R26.64] ;  /* 0x0000000e1a167981 */ /* 0x004ea8000c1e1900 */
[----:B------:R-:W3:Y:S01]  /*0380*/  LDG.E R23, desc[UR14][R28.64] ;  /* 0x0000000e1c177981 */ /* 0x000ee2000c1e1900 */
[----:B------:R-:W-:Y:S01]  /*0390*/  UIMAD.WIDE.U32 UR6, UR6, 0x2, UR16 ;  /* 0x00000002060678a5 */ /* 0x000fe2000f8e0010 */
[----:B------:R-:W-:Y:S02]  /*03a0*/  IMAD.U32 R21, RZ, RZ, UR22 ;  /* 0x00000016ff157e24 */ /* 0x000fe4000f8e00ff */
[----:B------:R0:W4:Y:S03]  /*03b0*/  LDG.E R18, desc[UR14][R26.64+0x10] ;  /* 0x0000100e1a127981 */ /* 0x000126000c1e1900 */
[----:B------:R-:W-:Y:S01]  /*03c0*/  IADD3 R24, P0, PT, R2, UR6, RZ ;  /* 0x0000000602187c10 */ /* 0x000fe2000ff1e0ff */
[----:B------:R1:W5:Y:S03]  /*03d0*/  LDG.E R19, desc[UR14][R28.64+0x10] ;  /* 0x0000100e1c137981 */ /* 0x000366000c1e1900 */
[----:B------:R-:W-:-:S03]  /*03e0*/  IADD3.X R25, PT, PT, R0, UR7, RZ, P0, !PT ;  /* 0x0000000700197c10 */ /* 0x000fc600087fe4ff */
[----:B------:R-:W-:Y:S02]  /*03f0*/  IMAD.WIDE.U32 R20, R21, 0x10, R24 ;  /* 0x0000001015147825 */ /* 0x000fe400078e0018 */
[----:B------:R-:W5:Y:S04]  /*0400*/  LDG.E R12, desc[UR14][R24.64] ;  /* 0x0000000e180c7981 */ /* 0x000f68000c1e1900 */
[----:B------:R1:W5:Y:S04]  /*0410*/  LDG.E R14, desc[UR14][R24.64+0x10] ;  /* 0x0000100e180e7981 */ /* 0x000368000c1e1900 */
[----:B------:R-:W5:Y:S04]  /*0420*/  LDG.E R13, desc[UR14][R20.64] ;  /* 0x0000000e140d7981 */ /* 0x000f68000c1e1900 */
[----:B------:R-:W5:Y:S01]  /*0430*/  LDG.E R15, desc[UR14][R20.64+0x10] ;  /* 0x0000100e140f7981 */ /* 0x000f62000c1e1900 */
[----:B------:R-:W-:Y:S01]  /*0440*/  UIMAD.WIDE UR8, UR13, 0x2, UR8 ;  /* 0x000000020d0878a5 */ /* 0x000fe2000f8e0208 */
[----:B0-----:R-:W-:-:S05]  /*0450*/  IMAD.U32 R27, RZ, RZ, UR23 ;  /* 0x00000017ff1b7e24 */ /* 0x001fca000f8e00ff */
[----:B-1----:R-:W-:-:S04]  /*0460*/  IADD3 R28, P0, PT, R16, UR8, RZ ;  /* 0x00000008101c7c10 */ /* 0x002fc8000ff1e0ff */
[----:B------:R-:W-:-:S03]  /*0470*/  IADD3.X R29, PT, PT, R3, UR9, RZ, P0, !PT ;  /* 0x00000009031d7c10 */ /* 0x000fc600087fe4ff */
[----:B------:R-:W-:Y:S01]  /*0480*/  IMAD.WIDE.U32 R26, R27, 0x10, R28 ;  /* 0x000000101b1a7825 */ /* 0x000fe200078e001c */
[----:B------:R-:W-:Y:S01]  /*0490*/  UIADD3 UR6, UPT, UPT, UR5, -0x10, URZ ;  /* 0xfffffff005067890 */ /* 0x000fe2000fffe0ff */
[----:B------:R-:W5:Y:S04]  /*04a0*/  LDG.E R20, desc[UR14][R28.64] ;  /* 0x0000000e1c147981 */ /* 0x000f68000c1e1900 */
[----:B------:R-:W5:Y:S01]  /*04b0*/  LDG.E R21, desc[UR14][R26.64] ;  /* 0x0000000e1a157981 */ /* 0x000f62000c1e1900 */
[----:B------:R-:W-:-:S03]  /*04c0*/  UIMAD.WIDE.U32 UR6, UR6, 0x2, UR16 ;  /* 0x00000002060678a5 */ /* 0x000fc6000f8e0010 */
[----:B------:R-:W5:Y:S04]  /*04d0*/  LDG.E R24, desc[UR14][R28.64+0x10] ;  /* 0x0000100e1c187981 */ /* 0x000f68000c1e1900 */
[----:B------:R0:W5:Y:S01]  /*04e0*/  LDG.E R17, desc[UR14][R26.64+0x10] ;  /* 0x0000100e1a117981 */ /* 0x000162000c1e1900 */
[----:B------:R-:W-:-:S03]  /*04f0*/  IMAD.U32 R25, RZ, RZ, UR22 ;  /* 0x00000016ff197e24 */ /* 0x000fc6000f8e00ff */
[----:B--2---:R-:W-:Y:S04]  /*0500*/  MOVM.16.MT88 R22, R22 ;  /* 0x000000001616723a */ /* 0x004fe80000000000 */
[----:B---3--:R-:W1:Y:S04]  /*0510*/  MOVM.16.MT88 R23, R23 ;  /* 0x000000001717723a */ /* 0x008e680000000000 */
[----:B----4-:R-:W-:Y:S04]  /*0520*/  MOVM.16.MT88 R18, R18 ;  /* 0x000000001212723a */ /* 0x010fe80000000000 */
[----:B-----5:R-:W2:Y:S01]  /*0530*/  MOVM.16.MT88 R19, R19 ;  /* 0x000000001313723a */ /* 0x020ea20000000000 */
[----:B-1----:R-:W-:Y:S01]  /*0540*/  HMMA.16816.F32 R4, R12, R22, R4 ;  /* 0x000000160c04723c */ /* 0x002fe20000001804 */
[----:B------:R-:W-:-:S04]  /*0550*/  IADD3 R22, P0, PT, R2, UR6, RZ ;  /* 0x0000000602167c10 */ /* 0x000fc8000ff1e0ff */
[----:B------:R-:W-:-:S03]  /*0560*/  IADD3.X R23, PT, PT, R0, UR7, RZ, P0, !PT ;  /* 0x0000000700177c10 */ /* 0x000fc600087fe4ff */
[----:B0-----:R-:W-:Y:S01]  /*0570*/  IMAD.WIDE.U32 R26, R25, 0x10, R22 ;  /* 0x00000010191a7825 */ /* 0x001fe200078e0016 */
[----:B--2---:R-:W-:Y:S01]  /*0580*/  HMMA.16816.F32 R8, R12, R18, R8 ;  /* 0x000000120c08723c */ /* 0x004fe20000001808 */
[----:B------:R-:W2:Y:S04]  /*0590*/  LDG.E R12, desc[UR14][R22.64] ;  /* 0x0000000e160c7981 */ /* 0x000ea8000c1e1900 */
[----:B------:R-:W2:Y:S04]  /*05a0*/  LDG.E R14, desc[UR14][R22.64+0x10] ;  /* 0x0000100e160e7981 */ /* 0x000ea8000c1e1900 */
[----:B------:R-:W2:Y:S04]  /*05b0*/  LDG.E R13, desc[UR14][R26.64] ;  /* 0x0000000e1a0d7981 */ /* 0x000ea8000c1e1900 */
[----:B------:R0:W2:Y:S01]  /*05c0*/  LDG.E R15, desc[UR14][R26.64+0x10] ;  /* 0x0000100e1a0f7981 */ /* 0x0000a2000c1e1900 */
[----:B------:R-:W-:-:S03]  /*05d0*/  UIMAD.WIDE UR8, UR13, 0x2, UR8 ;  /* 0x000000020d0878a5 */ /* 0x000fc6000f8e0208 */
[----:B------:R-:W-:Y:S03]  /*05e0*/  MOVM.16.MT88 R20, R20 ;  /* 0x000000001414723a */ /* 0x000fe60000000000 */
[----:B------:R-:W-:Y:S01]  /*05f0*/  IADD3 R28, P0, PT, R16, UR8, RZ ;  /* 0x00000008101c7c10 */ /* 0x000fe2000ff1e0ff */
[----:B------:R-:W2:Y:S01]  /*0600*/  MOVM.16.MT88 R21, R21 ;  /* 0x000000001515723a */ /* 0x000ea20000000000 */
[----:B------:R-:W-:Y:S02]  /*0610*/  IMAD.U32 R25, RZ, RZ, UR23 ;  /* 0x00000017ff197e24 */ /* 0x000fe4000f8e00ff */
[----:B------:R-:W-:Y:S01]  /*0620*/  IADD3.X R29, PT, PT, R3, UR9, RZ, P0, !PT ;  /* 0x00000009031d7c10 */ /* 0x000fe200087fe4ff */
[----:B------:R1:W-:Y:S04]  /*0630*/  MOVM.16.MT88 R18, R24 ;  /* 0x000000001812723a */ /* 0x0003e80000000000 */
[----:B------:R-:W3:Y:S01]  /*0640*/  MOVM.16.MT88 R19, R17 ;  /* 0x000000001113723a */ /* 0x000ee20000000000 */
[----:B-1----:R-:W-:-:S03]  /*0650*/  IMAD.WIDE.U32 R24, R25, 0x10, R28 ;  /* 0x0000001019187825 */ /* 0x002fc600078e001c */
[----:B------:R-:W4:Y:S04]  /*0660*/  LDG.E R22, desc[UR14][R28.64] ;  /* 0x0000000e1c167981 */ /* 0x000f28000c1e1900 */
[----:B------:R-:W5:Y:S01]  /*0670*/  LDG.E R23, desc[UR14][R24.64] ;  /* 0x0000000e18177981 */ /* 0x000f62000c1e1900 */
[----:B------:R-:W-:-:S03]  /*0680*/  UIMAD.WIDE.U32 UR6, UR5, 0x2, UR16 ;  /* 0x00000002050678a5 */ /* 0x000fc6000f8e0010 */
[----:B------:R1:W5:Y:S04]  /*0690*/  LDG.E R26, desc[UR14][R28.64+0x10] ;  /* 0x0000100e1c1a7981 */ /* 0x000368000c1e1900 */
[----:B------:R-:W5:Y:S01]  /*06a0*/  LDG.E R25, desc[UR14][R24.64+0x10] ;  /* 0x0000100e18197981 */ /* 0x000f62000c1e1900 */
[----:B0-----:R-:W-:Y:S01]  /*06b0*/  IMAD.U32 R27, RZ, RZ, UR22 ;  /* 0x00000016ff1b7e24 */ /* 0x001fe2000f8e00ff */
[----:B--2---:R-:W-:Y:S01]  /*06c0*/  HMMA.16816.F32 R4, R12, R20, R4 ;  /* 0x000000140c04723c */ /* 0x004fe20000001804 */
[----:B------:R-:W-:-:S04]  /*06d0*/  IADD3 R20, P0, PT, R2, UR6, RZ ;  /* 0x0000000602147c10 */ /* 0x000fc8000ff1e0ff */
[----:B------:R-:W-:-:S03]  /*06e0*/  IADD3.X R21, PT, PT, R0, UR7, RZ, P0, !PT ;  /* 0x0000000700157c10 */ /* 0x000fc600087fe4ff */
[----:B---3--:R-:W-:Y:S01]  /*06f0*/  HMMA.16816.F32 R8, R12, R18, R8 ;  /* 0x000000120c08723c */ /* 0x008fe20000001808 */
[----:B------:R-:W-:Y:S01]  /*0700*/  IMAD.WIDE.U32 R18, R27, 0x10, R20 ;  /* 0x000000101b127825 */ /* 0x000fe200078e0014 */
[----:B------:R-:W2:Y:S04]  /*0710*/  LDG.E R12, desc[UR14][R20.64] ;  /* 0x0000000e140c7981 */ /* 0x000ea8000c1e1900 */
[----:B------:R-:W2:Y:S04]  /*0720*/  LDG.E R14, desc[UR14][R20.64+0x10] ;  /* 0x0000100e140e7981 */ /* 0x000ea8000c1e1900 */
[----:B------:R-:W2:Y:S04]  /*0730*/  LDG.E R13, desc[UR14][R18.64] ;  /* 0x0000000e120d7981 */ /* 0x000ea8000c1e1900 */
[----:B------:R0:W2:Y:S01]  /*0740*/  LDG.E R15, desc[UR14][R18.64+0x10] ;  /* 0x0000100e120f7981 */ /* 0x0000a2000c1e1900 */
[----:B------:R-:W-:Y:S01]  /*0750*/  UIMAD.WIDE UR8, UR13, 0x2, UR8 ;  /* 0x000000020d0878a5 */ /* 0x000fe2000f8e0208 */
[----:B------:R-:W-:-:S05]  /*0760*/  IMAD.U32 R27, RZ, RZ, UR23 ;  /* 0x00000017ff1b7e24 */ /* 0x000fca000f8e00ff */
[----:B-1----:R-:W-:Y:S01]  /*0770*/  IADD3 R28, P0, PT, R16, UR8, RZ ;  /* 0x00000008101c7c10 */ /* 0x002fe2000ff1e0ff */
[----:B----4-:R-:W-:Y:S03]  /*0780*/  MOVM.16.MT88 R22, R22 ;  /* 0x000000001616723a */ /* 0x010fe60000000000 */
[----:B------:R-:W-:Y:S01]  /*0790*/  IADD3.X R29, PT, PT, R3, UR9, RZ, P0, !PT ;  /* 0x00000009031d7c10 */ /* 0x000fe200087fe4ff */
[----:B-----5:R-:W2:Y:S04]  /*07a0*/  MOVM.16.MT88 R23, R23 ;  /* 0x000000001717723a */ /* 0x020ea80000000000 */
[----:B0-----:R0:W-:Y:S01]  /*07b0*/  MOVM.16.MT88 R18, R26 ;  /* 0x000000001a12723a */ /* 0x0011e20000000000 */
[----:B------:R-:W-:-:S03]  /*07c0*/  UIADD3 UR6, UPT, UPT, UR5, 0x10, URZ ;  /* 0x0000001005067890 */ /* 0x000fc6000fffe0ff */
[----:B------:R-:W1:Y:S01]  /*07d0*/  MOVM.16.MT88 R19, R25 ;  /* 0x000000001913723a */ /* 0x000e620000000000 */
[----:B0-----:R-:W-:-:S03]  /*07e0*/  IMAD.WIDE.U32 R26, R27, 0x10, R28 ;  /* 0x000000101b1a7825 */ /* 0x001fc600078e001c */
[----:B------:R-:W3:Y:S04]  /*07f0*/  LDG.E R24, desc[UR14][R28.64] ;  /* 0x0000000e1c187981 */ /* 0x000ee8000c1e1900 */
[----:B------:R0:W4:Y:S04]  /*0800*/  LDG.E R21, desc[UR14][R28.64+0x10] ;  /* 0x0000100e1c157981 */ /* 0x000128000c1e1900 */
[----:B------:R-:W5:Y:S04]  /*0810*/  LDG.E R20, desc[UR14][R26.64] ;  /* 0x0000000e1a147981 */ /* 0x000f68000c1e1900 */
[----:B------:R1:W5:Y:S01]  /*0820*/  LDG.E R17, desc[UR14][R26.64+0x10] ;  /* 0x0000100e1a117981 */ /* 0x000362000c1e1900 */
[----:B------:R-:W-:-:S06]  /*0830*/  UIMAD.WIDE.U32 UR6, UR6, 0x2, UR16 ;  /* 0x00000002060678a5 */ /* 0x000fcc000f8e0010 */
[----:B0-----:R-:W-:-:S04]  /*0840*/  IADD3 R28, P0, PT, R2, UR6, RZ ;  /* 0x00000006021c7c10 */ /* 0x001fc8000ff1e0ff */
[----:B------:R-:W-:Y:S01]  /*0850*/  IADD3.X R29, PT, PT, R0, UR7, RZ, P0, !PT ;  /* 0x00000007001d7c10 */ /* 0x000fe200087fe4ff */
[----:B--2---:R-:W-:Y:S01]  /*0860*/  HMMA.16816.F32 R4, R12, R22, R4 ;  /* 0x000000160c04723c */ /* 0x004fe20000001804 */
[----:B------:R-:W-:-:S04]  /*0870*/  IMAD.U32 R23, RZ, RZ, UR22 ;  /* 0x00000016ff177e24 */ /* 0x000fc8000f8e00ff */
[----:B-1----:R-:W-:-:S03]  /*0880*/  IMAD.WIDE.U32 R26, R23, 0x10, R28 ;  /* 0x00000010171a7825 */ /* 0x002fc600078e001c */
[----:B------:R-:W-:Y:S01]  /*0890*/  HMMA.16816.F32 R8, R12, R18, R8 ;  /* 0x000000120c08723c */ /* 0x000fe20000001808 */
[----:B------:R-:W2:Y:S04]  /*08a0*/  LDG.E R12, desc[UR14][R28.64] ;  /* 0x0000000e1c0c7981 */ /* 0x000ea8000c1e1900 */
[----:B------:R-:W2:Y:S04]  /*08b0*/  LDG.E R14, desc[UR14][R28.64+0x10] ;  /* 0x0000100e1c0e7981 */ /* 0x000ea8000c1e1900 */
[----:B------:R-:W2:Y:S04]  /*08c0*/  LDG.E R13, desc[UR14][R26.64] ;  /* 0x0000000e1a0d7981 */ /* 0x000ea8000c1e1900 */
[----:B------:R-:W2:Y:S04]  /*08d0*/  LDG.E R15, desc[UR14][R26.64+0x10] ;  /* 0x0000100e1a0f7981 */ /* 0x000ea8000c1e1900 */
[----:B---3--:R-:W-:Y:S04]  /*08e0*/  MOVM.16.MT88 R22, R24 ;  /* 0x000000001816723a */ /* 0x008fe80000000000 */
[----:B----4-:R-:W-:Y:S04]  /*08f0*/  MOVM.16.MT88 R18, R21 ;  /* 0x000000001512723a */ /* 0x010fe80000000000 */
[----:B-----5:R-:W2:Y:S04]  /*0900*/  MOVM.16.MT88 R23, R20 ;  /* 0x000000001417723a */ /* 0x020ea80000000000 */
[----:B------:R-:W0:Y:S01]  /*0910*/  MOVM.16.MT88 R19, R17 ;  /* 0x000000001113723a */ /* 0x000e220000000000 */
[----:B------:R-:W-:-:S04]  /*0920*/  UIADD3 UR20, UPT, UPT, UR20, 0x4, URZ ;  /* 0x0000000414147890 */ /* 0x000fc8000fffe0ff */
[----:B------:R-:W-:Y:S02]  /*0930*/  UISETP.NE.AND UP1, UPT, UR20, URZ, UPT ;  /* 0x000000ff1400728c */ /* 0x000fe4000bf25270 */
[----:B------:R-:W-:Y:S02]  /*0940*/  UIADD3 UR5, UPT, UPT, UR5, 0x40, URZ ;  /* 0x0000004005057890 */ /* 0x000fe4000fffe0ff */
[----:B------:R-:W-:Y:S01]  /*0950*/  ULEA UR11, UR23, UR11, 0x6 ;  /* 0x0000000b170b7291 */ /* 0x000fe2000f8e30ff */
[C---:B--2---:R-:W-:Y:S08]  /*0960*/  HMMA.16816.F32 R4, R12.reuse, R22, R4 ;  /* 0x000000160c04723c */ /* 0x044ff00000001804 */
[----:B0-----:R-:W-:Y:S01]  /*0970*/  HMMA.16816.F32 R8, R12, R18, R8 ;  /* 0x000000120c08723c */ /* 0x001fe20000001808 */
[----:B------:R-:W-:-:S04]  /*0980*/  NOP ;  /* 0x0000000000007918 */ /* 0x000fc80000000000 */
[----:B------:R-:W-:-:S15]  /*0990*/  BRA.U UP1, `(.L_x_2) ;  /* 0xfffffff9015c7547 */ /* 0x000fde000b83ffff */
.L_x_1:
[----:B------:R-:W-:Y:S05]  /*09a0*/  BRA.U !UP0, `(.L_x_0) ;  /* 0x0000000108b87547 */ /* 0x000fea000b800000 */
[----:B------:R-:W0:Y:S01]  /*09b0*/  S2R R0, SR_LANEID ;  /* 0x0000000000007919 */ /* 0x000e220000000000 */
[----:B------:R-:W-:Y:S01]  /*09c0*/  USHF.R.U32.HI UR7, URZ, 0x1, UR22 ;  /* 0x00000001ff077899 */ /* 0x000fe20008011616 */
[----:B------:R-:W-:Y:S01]  /*09d0*/  IMAD.MOV.U32 R3, RZ, RZ, RZ ;  /* 0x000000ffff037224 */ /* 0x000fe200078e00ff */
[----:B------:R-:W-:Y:S02]  /*09e0*/  USHF.R.U32.HI UR8, URZ, 0x1, UR23 ;  /* 0x00000001ff087899 */ /* 0x000fe40008011617 */
[----:B------:R-:W-:Y:S02]  /*09f0*/  UIMAD UR5, UR4, UR23, URZ ;  /* 0x00000017040572a4 */ /* 0x000fe4000f8e02ff */
[----:B---3--:R-:W-:Y:S02]  /*0a00*/  UIMAD UR4, UR21, UR22, UR4 ;  /* 0x00000016150472a4 */ /* 0x008fe4000f8e0204 */
[----:B------:R-:W-:Y:S01]  /*0a10*/  UIADD3 UR6, UPT, UPT, -UR12, URZ, URZ ;  /* 0x000000ff0c067290 */ /* 0x000fe2000fffe1ff */
[----:B------:R-:W1:Y:S01]  /*0a20*/  LDCU.128 UR16, c[0x0][0x380] ;  /* 0x00007000ff1077ac */ /* 0x000e620008000c00 */
[----:B------:R-:W-:-:S02]  /*0a30*/  ULEA UR5, UR5, UR10, 0x4 ;  /* 0x0000000a05057291 */ /* 0x000fc4000f8e20ff */
[----:B------:R-:W-:Y:S01]  /*0a40*/  USHF.L.U32 UR4, UR4, 0x4, URZ ;  /* 0x0000000404047899 */ /* 0x000fe200080006ff */
[----:B0-----:R-:W-:Y:S02]  /*0a50*/  LOP3.LUT R2, R0, 0x3, RZ, 0xc0, !PT ;  /* 0x0000000300027812 */ /* 0x001fe400078ec0ff */
[----:B------:R-:W-:-:S05]  /*0a60*/  SHF.R.U32.HI R13, RZ, 0x2, R0 ;  /* 0x00000002ff0d7819 */ /* 0x000fca0000011600 */
[----:B------:R-:W-:-:S04]  /*0a70*/  IMAD.WIDE.U32 R24, R13, UR7, R2 ;  /* 0x000000070d187c25 */ /* 0x000fc8000f8e0002 */
[----:B------:R-:W-:Y:S01]  /*0a80*/  IMAD.WIDE.U32 R2, R13, UR8, R2 ;  /* 0x000000080d027c25 */ /* 0x000fe2000f8e0002 */
[----:B------:R-:W-:-:S04]  /*0a90*/  SHF.L.U64.HI R26, R24, 0x2, R25 ;  /* 0x00000002181a7819 */ /* 0x000fc80000010219 */
[----:B-1----:R-:W-:-:S07]  /*0aa0*/  SHF.L.U64.HI R27, R2, 0x2, R3 ;  /* 0x00000002021b7819 */ /* 0x002fce0000010203 */
.L_x_3:
[----:B------:R-:W-:Y:S01]  /*0ab0*/  UIMAD.WIDE UR8, UR5, 0x2, UR18 ;  /* 0x00000002050878a5 */ /* 0x000fe2000f8e0212 */
[----:B------:R-:W-:-:S05]  /*0ac0*/  IMAD.U32 R17, RZ, RZ, UR23 ;  /* 0x00000017ff117e24 */ /* 0x000fca000f8e00ff */
[----:B------:R-:W-:-:S04]  /*0ad0*/  LEA R28, P0, R2, UR8, 0x2 ;  /* 0x00000008021c7c11 */ /* 0x000fc8000f8010ff */
[----:B------:R-:W-:-:S03]  /*0ae0*/  IADD3.X R29, PT, PT, R27, UR9, RZ, P0, !PT ;  /* 0x000000091b1d7c10 */ /* 0x000fc600087fe4ff */
[----:B------:R-:W-:Y:S02]  /*0af0*/  IMAD.WIDE.U32 R16, R17, 0x10, R28 ;  /* 0x0000001011107825 */ /* 0x000fe400078e001c */
[----:B--2---:R-:W2:Y:S04]  /*0b00*/  LDG.E R0, desc[UR14][R28.64] ;  /* 0x0000000e1c007981 */ /* 0x004ea8000c1e1900 */
[----:B------:R-:W3:Y:S04]  /*0b10*/  LDG.E R22, desc[UR14][R28.64+0x10] ;  /* 0x0000100e1c167981 */ /* 0x000ee8000c1e1900 */
[----:B------:R-:W4:Y:S04]  /*0b20*/  LDG.E R21, desc[UR14][R16.64] ;  /* 0x0000000e10157981 */ /* 0x000f28000c1e1900 */
[----:B------:R0:W5:Y:S01]  /*0b30*/  LDG.E R23, desc[UR14][R16.64+0x10] ;  /* 0x0000100e10177981 */ /* 0x000162000c1e1900 */
[----:B------:R-:W-:Y:S01]  /*0b40*/  UIMAD.WIDE.U32 UR8, UR4, 0x2, UR16 ;  /* 0x00000002040878a5 */ /* 0x000fe2000f8e0010 */
[----:B------:R-:W-:-:S05]  /*0b50*/  IMAD.U32 R13, RZ, RZ, UR22 ;  /* 0x00000016ff0d7e24 */ /* 0x000fca000f8e00ff */
[----:B------:R-:W-:-:S04]  /*0b60*/  LEA R18, P0, R24, UR8, 0x2 ;  /* 0x0000000818127c11 */ /* 0x000fc8000f8010ff */
[----:B------:R-:W-:-:S03]  /*0b70*/  IADD3.X R19, PT, PT, R26, UR9, RZ, P0, !PT ;  /* 0x000000091a137c10 */ /* 0x000fc600087fe4ff */
[----:B0-----:R-:W-:Y:S02]  /*0b80*/  IMAD.WIDE.U32 R16, R13, 0x10, R18 ;  /* 0x000000100d107825 */ /* 0x001fe400078e0012 */
[----:B------:R-:W5:Y:S04]  /*0b90*/  LDG.E R12, desc[UR14][R18.64] ;  /* 0x0000000e120c7981 */ /* 0x000f68000c1e1900 */
[----:B------:R-:W5:Y:S04]  /*0ba0*/  LDG.E R14, desc[UR14][R18.64+0x10] ;  /* 0x0000100e120e7981 */ /* 0x000f68000c1e1900 */
[----:B------:R-:W5:Y:S04]  /*0bb0*/  LDG.E R13, desc[UR14][R16.64] ;  /* 0x0000000e100d7981 */ /* 0x000f68000c1e1900 */
[----:B------:R-:W5:Y:S01]  /*0bc0*/  LDG.E R15, desc[UR14][R16.64+0x10] ;  /* 0x0000100e100f7981 */ /* 0x000f62000c1e1900 */
[----:B------:R-:W-:-:S02]  /*0bd0*/  UIADD3 UR6, UPT, UPT, UR6, 0x1, URZ ;  /* 0x0000000106067890 */ /* 0x000fc4000fffe0ff */
[----:B------:R-:W-:Y:S02]  /*0be0*/  UIADD3 UR5, UPT, UPT, UR13, UR5, URZ ;  /* 0x000000050d057290 */ /* 0x000fe4000fffe0ff */
[----:B------:R-:W-:Y:S02]  /*0bf0*/  UISETP.NE.AND UP0, UPT, UR6, URZ, UPT ;  /* 0x000000ff0600728c */ /* 0x000fe4000bf05270 */
[----:B------:R-:W-:Y:S01]  /*0c00*/  UIADD3 UR4, UPT, UPT, UR4, 0x10, URZ ;  /* 0x0000001004047890 */ /* 0x000fe2000fffe0ff */
[----:B--2---:R-:W-:Y:S04]  /*0c10*/  MOVM.16.MT88 R20, R0 ;  /* 0x000000000014723a */ /* 0x004fe80000000000 */
[----:B---3--:R-:W-:Y:S04]  /*0c20*/  MOVM.16.MT88 R22, R22 ;  /* 0x000000001616723a */ /* 0x008fe80000000000 */
[----:B----4-:R-:W0:Y:S04]  /*0c30*/  MOVM.16.MT88 R21, R21 ;  /* 0x000000001515723a */ /* 0x010e280000000000 */
[----:B-----5:R-:W1:Y:S01]  /*0c40*/  MOVM.16.MT88 R23, R23 ;  /* 0x000000001717723a */ /* 0x020e620000000000 */
[C---:B0-----:R-:W-:Y:S08]  /*0c50*/  HMMA.16816.F32 R4, R12.reuse, R20, R4 ;  /* 0x000000140c04723c */ /* 0x041ff00000001804 */
[----:B-1----:R-:W-:Y:S01]  /*0c60*/  HMMA.16816.F32 R8, R12, R22, R8 ;  /* 0x000000160c08723c */ /* 0x002fe20000001808 */
[----:B------:R-:W-:-:S04]  /*0c70*/  NOP ;  /* 0x0000000000007918 */ /* 0x000fc80000000000 */
[----:B------:R-:W-:-:S15]  /*0c80*/  BRA.U UP0, `(.L_x_3) ;  /* 0xfffffffd00887547 */ /* 0x000fde000b83ffff */
.L_x_0:
[----:B------:R-:W0:Y:S01]  /*0c90*/  S2R R12, SR_LANEID ;  /* 0x00000000000c7919 */ /* 0x000e220000000000 */
[----:B------:R-:W3:Y:S08]  /*0ca0*/  LDC R13, c[0x0][0x39c] ;  /* 0x0000e700ff0d7b82 */ /* 0x000ef00000000800 */
[----:B------:R-:W1:Y:S01]  /*0cb0*/  LDC.64 R2, c[0x0][0x390] ;  /* 0x0000e400ff027b82 */ /* 0x000e620000000a00 */
[----:B---3--:R-:W-:Y:S01]  /*0cc0*/  IMAD R0, R13, UR21, RZ ;  /* 0x000000150d007c24 */ /* 0x008fe2000f8e02ff */
[----:B------:R-:W-:Y:S01]  /*0cd0*/  SHF.R.U32.HI R19, RZ, 0x1, R13 ;  /* 0x00000001ff137819 */ /* 0x000fe2000001160d */
[----:B------:R-:W-:-:S03]  /*0ce0*/  IMAD.MOV.U32 R13, RZ, RZ, RZ ;  /* 0x000000ffff0d7224 */ /* 0x000fc600078e00ff */
[----:B------:R-:W-:Y:S02]  /*0cf0*/  LEA R15, R0, UR10, 0x4 ;  /* 0x0000000a000f7c11 */ /* 0x000fe4000f8e20ff */
[----:B0-----:R-:W-:Y:S02]  /*0d00*/  SHF.R.U32.HI R17, RZ, 0x2, R12 ;  /* 0x00000002ff117819 */ /* 0x001fe4000001160c */
[----:B------:R-:W-:Y:S01]  /*0d10*/  LOP3.LUT R12, R12, 0x3, RZ, 0xc0, !PT ;  /* 0x000000030c0c7812 */ /* 0x000fe200078ec0ff */
[----:B-1----:R-:W-:-:S04]  /*0d20*/  IMAD.WIDE R2, R15, 0x4, R2 ;  /* 0x000000040f027825 */ /* 0x002fc800078e0202 */
[----:B------:R-:W-:-:S03]  /*0d30*/  IMAD.WIDE.U32 R12, R17, R19, R12 ;  /* 0x00000013110c7225 */ /* 0x000fc600078e000c */
[----:B------:R-:W-:-:S04]  /*0d40*/  LEA R2, P0, R12, R2, 0x3 ;  /* 0x000000020c027211 */ /* 0x000fc800078018ff */
[----:B------:R-:W-:-:S03]  /*0d50*/  LEA.HI.X R3, R12, R3, R13, 0x3, P0 ;  /* 0x000000030c037211 */ /* 0x000fc600000f1c0d */
[----:B------:R-:W-:Y:S02]  /*0d60*/  IMAD.WIDE.U32 R12, R19, 0x40, R2 ;  /* 0x00000040130c7825 */ /* 0x000fe400078e0002 */
[----:B--2---:R-:W-:Y:S04]  /*0d70*/  STG.E.64 desc[UR14][R2.64], R4 ;  /* 0x0000000402007986 */ /* 0x004fe8000c101b0e */
[----:B------:R-:W-:Y:S04]  /*0d80*/  STG.E.64 desc[UR14][R12.64], R6 ;  /* 0x000000060c007986 */ /* 0x000fe8000c101b0e */
[----:B------:R-:W-:Y:S04]  /*0d90*/  STG.E.64 desc[UR14][R2.64+0x20], R8 ;  /* 0x0000200802007986 */ /* 0x000fe8000c101b0e */
[----:B------:R-:W-:Y:S01]  /*0da0*/  STG.E.64 desc[UR14][R12.64+0x20], R10 ;  /* 0x0000200a0c007986 */ /* 0x000fe2000c101b0e */
[----:B------:R-:W-:Y:S05]  /*0db0*/  EXIT ;  /* 0x000000000000794d */ /* 0x000fea0003800000 */
.L_x_4:
[----:B------:R-:W-:-:S00]  /*0dc0*/  BRA `(.L_x_4) ;  /* 0xfffffffc00fc7947 */ /* 0x000fc0000383ffff */
[----:B------:R-:W-:-:S00]  /*0dd0*/  NOP ;  /* 0x0000000000007918 */ /* 0x000fc00000000000 */
        /* <DEDUP_REMOVED lines=10> */
.L_x_5:


//--------------------- .nv.shared.reserved.0     --------------------------
	.section	.nv.shared.reserved.0,"aw",@nobits
	.weak		__nv_reservedSMEM_offset_0_alias
	.size		__nv_reservedSMEM_offset_0_alias, 0, 64
	.other		__nv_reservedSMEM_offset_0_alias,@"STO_CUDA_RESERVED_SHARED STV_DEFAULT"
__nv_reservedSMEM_offset_0_alias:
	.zero		0
	.zero		64


//--------------------- .nv.constant0._Z21tensor_core_fp16_gemmP6__halfS0_Pfiii --------------------------
	.section	.nv.constant0._Z21tensor_core_fp16_gemmP6__halfS0_Pfiii,"a",@progbits
	.sectionflags	@""
	.align	4
.nv.constant0._Z21tensor_core_fp16_gemmP6__halfS0_Pfiii:
	.zero		932


//--------------------- SYMBOLS --------------------------

	.type		.nv.reservedSmem.offset0,@object
	.size		.nv.reservedSmem.offset0,0x4
